//
// Generated by NVIDIA NVVM Compiler
//
// Compiler Build ID: CL-36424714
// Cuda compilation tools, release 13.0, V13.0.88
// Based on NVVM 20.0.0
//

.version 9.0
.target sm_100
.address_size 64

	// .globl	_Z13gpuScanKernelIiEvPT_jS1_
.extern .shared .align 16 .b8 temp[];

.visible .entry _Z13gpuScanKernelIiEvPT_jS1_(
	.param .u64 .ptr .align 1 _Z13gpuScanKernelIiEvPT_jS1__param_0,
	.param .u32 _Z13gpuScanKernelIiEvPT_jS1__param_1,
	.param .u64 .ptr .align 1 _Z13gpuScanKernelIiEvPT_jS1__param_2
)
{
	.reg .pred 	%p<5>;
	.reg .b32 	%r<46>;
	.reg .b64 	%rd<9>;

	ld.param.u64 	%rd1, [_Z13gpuScanKernelIiEvPT_jS1__param_0];
	ld.param.u32 	%r11, [_Z13gpuScanKernelIiEvPT_jS1__param_1];
	ld.param.u64 	%rd2, [_Z13gpuScanKernelIiEvPT_jS1__param_2];
	mov.u32 	%r1, %tid.x;
	setp.eq.s32 	%p1, %r1, 0;
	mov.b32 	%r42, 0;
	@%p1 bra 	$L__BB0_2;
	cvta.to.global.u64 	%rd3, %rd1;
	add.s32 	%r13, %r1, -1;
	mul.wide.u32 	%rd4, %r13, 4;
	add.s64 	%rd5, %rd3, %rd4;
	ld.global.u32 	%r42, [%rd5];
$L__BB0_2:
	shl.b32 	%r15, %r11, 1;
	add.s32 	%r16, %r15, %r1;
	shl.b32 	%r17, %r16, 2;
	mov.u32 	%r18, temp;
	add.s32 	%r19, %r18, %r17;
	st.shared.u32 	[%r19], %r42;
	bar.sync 	0;
	setp.lt.u32 	%p2, %r11, 2;
	mov.b32 	%r45, 2;
	@%p2 bra 	$L__BB0_8;
	mov.b32 	%r44, 2;
	mov.b32 	%r43, 1;
$L__BB0_4:
	sub.s32 	%r45, 1, %r44;
	mad.lo.s32 	%r7, %r45, %r11, %r1;
	mad.lo.s32 	%r8, %r44, %r11, %r1;
	setp.lt.u32 	%p3, %r1, %r43;
	@%p3 bra 	$L__BB0_6;
	sub.s32 	%r22, %r8, %r43;
	shl.b32 	%r23, %r22, 2;
	add.s32 	%r25, %r18, %r23;
	ld.shared.u32 	%r26, [%r25];
	shl.b32 	%r27, %r7, 2;
	add.s32 	%r28, %r18, %r27;
	ld.shared.u32 	%r29, [%r28];
	add.s32 	%r30, %r29, %r26;
	st.shared.u32 	[%r28], %r30;
	bra.uni 	$L__BB0_7;
$L__BB0_6:
	shl.b32 	%r31, %r8, 2;
	add.s32 	%r33, %r18, %r31;
	ld.shared.u32 	%r34, [%r33];
	shl.b32 	%r35, %r7, 2;
	add.s32 	%r36, %r18, %r35;
	st.shared.u32 	[%r36], %r34;
$L__BB0_7:
	bar.sync 	0;
	shl.b32 	%r43, %r43, 1;
	setp.lt.u32 	%p4, %r43, %r11;
	mov.u32 	%r44, %r45;
	@%p4 bra 	$L__BB0_4;
$L__BB0_8:
	cvta.to.global.u64 	%rd6, %rd2;
	mad.lo.s32 	%r37, %r45, %r11, %r1;
	shl.b32 	%r38, %r37, 2;
	add.s32 	%r40, %r18, %r38;
	ld.shared.u32 	%r41, [%r40];
	mul.wide.u32 	%rd7, %r1, 4;
	add.s64 	%rd8, %rd6, %rd7;
	st.global.u32 	[%rd8], %r41;
	ret;

}


// ===== COMPILED SASS (sm_100) =====

	.target	sm_100

	.elftype	@"ET_EXEC"


//--------------------- .note.nv.tkinfo           --------------------------
	.section	.note.nv.tkinfo,"",@"SHT_NOTE"
	.sectionflags	@"SHF_NOTE_NV_TKINFO"
	.tkinfo
        /*0018*/ 	.word	0x00000002
        /*0030*/ 	.string	""
        /*0030*/ 	.string	"ptxas"
        /*0030*/ 	.string	"Cuda compilation tools, release 13.0, V13.0.88"
        /*0030*/ 	.string	"Build cuda_13.0.r13.0/compiler.36424714_0"
        /*0030*/ 	.string	"-arch sm_100 -m 64 "



//--------------------- .note.nv.cuinfo           --------------------------
	.section	.note.nv.cuinfo,"",@"SHT_NOTE"
	.sectionflags	@"SHF_NOTE_NV_CUINFO"
        /*0018*/ 	.short	0x0002
        /*001a*/ 	.short	0x0064
        /*001c*/ 	.short	0x0082
	.zero		2


//--------------------- .nv.info                  --------------------------
	.section	.nv.info,"",@"SHT_CUDA_INFO"
	.align	4


	//----- nvinfo : EIATTR_REGCOUNT
	.align		4
        /*0000*/ 	.byte	0x04, 0x2f
        /*0002*/ 	.short	(.L_1 - .L_0)
	.align		4
.L_0:
        /*0004*/ 	.word	index@(_Z13gpuScanKernelIiEvPT_jS1_)
        /*0008*/ 	.word	0x0000000a


	//----- nvinfo : EIATTR_FRAME_SIZE
	.align		4
.L_1:
        /*000c*/ 	.byte	0x04, 0x11
        /*000e*/ 	.short	(.L_3 - .L_2)
	.align		4
.L_2:
        /*0010*/ 	.word	index@(_Z13gpuScanKernelIiEvPT_jS1_)
        /*0014*/ 	.word	0x00000000


	//----- nvinfo : EIATTR_MIN_STACK_SIZE
	.align		4
.L_3:
        /*0018*/ 	.byte	0x04, 0x12
        /*001a*/ 	.short	(.L_5 - .L_4)
	.align		4
.L_4:
        /*001c*/ 	.word	index@(_Z13gpuScanKernelIiEvPT_jS1_)
        /*0020*/ 	.word	0x00000000
.L_5:


//--------------------- .nv.compat                --------------------------
	.section	.nv.compat,"",@"SHT_CUDA_COMPAT_INFO"
	.align	4
        /*0000*/ 	.byte	0x02, 0x09, 0x00, 0x00, 0x02, 0x02, 0x01, 0x00, 0x02, 0x05, 0x05, 0x00, 0x03, 0x07, 0x01, 0x01
        /*0010*/ 	.byte	0x02, 0x03, 0x00, 0x00, 0x02, 0x06, 0x01, 0x00, 0x04, 0x0b, 0x08, 0x00, 0x09, 0x00, 0x00, 0x00
        /*0020*/ 	.byte	0x00, 0x00, 0x00, 0x00


//--------------------- .nv.info._Z13gpuScanKernelIiEvPT_jS1_ --------------------------
	.section	.nv.info._Z13gpuScanKernelIiEvPT_jS1_,"",@"SHT_CUDA_INFO"
	.sectionflags	@""
	.align	4


	//----- nvinfo : EIATTR_CUDA_API_VERSION
	.align		4
        /*0000*/ 	.byte	0x04, 0x37
        /*0002*/ 	.short	(.L_7 - .L_6)
.L_6:
        /*0004*/ 	.word	0x00000082


	//----- nvinfo : EIATTR_KPARAM_INFO
	.align		4
.L_7:
        /*0008*/ 	.byte	0x04, 0x17
        /*000a*/ 	.short	(.L_9 - .L_8)
.L_8:
        /*000c*/ 	.word	0x00000000
        /*0010*/ 	.short	0x0002
        /*0012*/ 	.short	0x0010
        /*0014*/ 	.byte	0x00, 0xf5, 0x21, 0x00


	//----- nvinfo : EIATTR_KPARAM_INFO
	.align		4
.L_9:
        /*0018*/ 	.byte	0x04, 0x17
        /*001a*/ 	.short	(.L_11 - .L_10)
.L_10:
        /*001c*/ 	.word	0x00000000
        /*0020*/ 	.short	0x0001
        /*0022*/ 	.short	0x0008
        /*0024*/ 	.byte	0x00, 0xf0, 0x11, 0x00


	//----- nvinfo : EIATTR_KPARAM_INFO
	.align		4
.L_11:
        /*0028*/ 	.byte	0x04, 0x17
        /*002a*/ 	.short	(.L_13 - .L_12)
.L_12:
        /*002c*/ 	.word	0x00000000
        /*0030*/ 	.short	0x0000
        /*0032*/ 	.short	0x0000
        /*0034*/ 	.byte	0x00, 0xf5, 0x21, 0x00


	//----- nvinfo : EIATTR_SPARSE_MMA_MASK
	.align		4
.L_13:
        /*0038*/ 	.byte	0x03, 0x50
        /*003a*/ 	.short	0x0000


	//----- nvinfo : EIATTR_MAXREG_COUNT
	.align		4
        /*003c*/ 	.byte	0x03, 0x1b
        /*003e*/ 	.short	0x00ff


	//----- nvinfo : EIATTR_NUM_BARRIERS
	.align		4
        /*0040*/ 	.byte	0x02, 0x4c
        /*0042*/ 	.byte	0x01
	.zero		1


	//----- nvinfo : EIATTR_MERCURY_ISA_VERSION
	.align		4
        /*0044*/ 	.byte	0x03, 0x5f
        /*0046*/ 	.short	0x0101


	//----- nvinfo : EIATTR_VRC_CTA_INIT_COUNT
	.align		4
        /*0048*/ 	.byte	0x02, 0x4a
	.zero		1
	.zero		1


	//----- nvinfo : EIATTR_EXIT_INSTR_OFFSETS
	.align		4
        /*004c*/ 	.byte	0x04, 0x1c
        /*004e*/ 	.short	(.L_15 - .L_14)


	//   ....[0]....
.L_14:
        /*0050*/ 	.word	0x00000310


	//----- nvinfo : EIATTR_CBANK_PARAM_SIZE
	.align		4
.L_15:
        /*0054*/ 	.byte	0x03, 0x19
        /*0056*/ 	.short	0x0018


	//----- nvinfo : EIATTR_PARAM_CBANK
	.align		4
        /*0058*/ 	.byte	0x04, 0x0a
        /*005a*/ 	.short	(.L_17 - .L_16)
	.align		4
.L_16:
        /*005c*/ 	.word	index@(.nv.constant0._Z13gpuScanKernelIiEvPT_jS1_)
        /*0060*/ 	.short	0x0380
        /*0062*/ 	.short	0x0018


	//----- nvinfo : EIATTR_SW_WAR
	.align		4
.L_17:
        /*0064*/ 	.byte	0x04, 0x36
        /*0066*/ 	.short	(.L_19 - .L_18)
.L_18:
        /*0068*/ 	.word	0x00000008
.L_19:


//--------------------- .nv.callgraph             --------------------------
	.section	.nv.callgraph,"",@"SHT_CUDA_CALLGRAPH"
	.align	4
	.sectionentsize	8
	.align		4
        /*0000*/ 	.word	0x00000000
	.align		4
        /*0004*/ 	.word	0xffffffff
	.align		4
        /*0008*/ 	.word	0x00000000
	.align		4
        /*000c*/ 	.word	0xfffffffe
	.align		4
        /*0010*/ 	.word	0x00000000
	.align		4
        /*0014*/ 	.word	0xfffffffd
	.align		4
        /*0018*/ 	.word	0x00000000
	.align		4
        /*001c*/ 	.word	0xfffffffc


//--------------------- .text._Z13gpuScanKernelIiEvPT_jS1_ --------------------------
	.section	.text._Z13gpuScanKernelIiEvPT_jS1_,"ax",@progbits
	.align	128
        .global         _Z13gpuScanKernelIiEvPT_jS1_
        .type           _Z13gpuScanKernelIiEvPT_jS1_,@function
        .size           _Z13gpuScanKernelIiEvPT_jS1_,(.L_x_3 - _Z13gpuScanKernelIiEvPT_jS1_)
        .other          _Z13gpuScanKernelIiEvPT_jS1_,@"STO_CUDA_ENTRY STV_DEFAULT"
_Z13gpuScanKernelIiEvPT_jS1_:
.text._Z13gpuScanKernelIiEvPT_jS1_:
[----:B------:R-:W-:Y:S01]  /*0000*/  LDC R1, c[0x0][0x37c] ;  /* 0x0000df00ff017b82 */ /* 0x000fe20000000800 */
[----:B------:R-:W0:Y:S01]  /*0010*/  S2R R7, SR_TID.X ;  /* 0x0000000000077919 */ /* 0x000e220000002100 */
[----:B------:R-:W1:Y:S01]  /*0020*/  LDCU.64 UR8, c[0x0][0x358] ;  /* 0x00006b00ff0877ac */ /* 0x000e620008000a00 */
[----:B------:R-:W-:-:S05]  /*0030*/  IMAD.MOV.U32 R0, RZ, RZ, RZ ;  /* 0x000000ffff007224 */ /* 0x000fca00078e00ff */
[----:B------:R-:W2:Y:S01]  /*0040*/  S2UR UR5, SR_CgaCtaId ;  /* 0x00000000000579c3 */ /* 0x000ea20000008800 */
[----:B------:R-:W3:Y:S01]  /*0050*/  LDCU UR6, c[0x0][0x388] ;  /* 0x00007100ff0677ac */ /* 0x000ee20008000800 */
[----:B0-----:R-:W-:-:S13]  /*0060*/  ISETP.NE.AND P0, PT, R7, RZ, PT ;  /* 0x000000ff0700720c */ /* 0x001fda0003f05270 */
[----:B------:R-:W0:Y:S01]  /*0070*/  @P0 LDC.64 R2, c[0x0][0x380] ;  /* 0x0000e000ff020b82 */ /* 0x000e220000000a00 */
[----:B------:R-:W-:-:S04]  /*0080*/  @P0 VIADD R5, R7, 0xffffffff ;  /* 0xffffffff07050836 */ /* 0x000fc80000000000 */
[----:B0-----:R-:W-:-:S05]  /*0090*/  @P0 IMAD.WIDE.U32 R2, R5, 0x4, R2 ;  /* 0x0000000405020825 */ /* 0x001fca00078e0002 */
[----:B-1----:R-:W4:Y:S01]  /*00a0*/  @P0 LDG.E R0, desc[UR8][R2.64] ;  /* 0x0000000802000981 */ /* 0x002f22000c1e1900 */
[----:B---3--:R-:W-:Y:S01]  /*00b0*/  IMAD.U32 R6, RZ, RZ, UR6 ;  /* 0x00000006ff067e24 */ /* 0x008fe2000f8e00ff */
[----:B------:R-:W-:Y:S02]  /*00c0*/  UMOV UR4, 0x400 ;  /* 0x0000040000047882 */ /* 0x000fe40000000000 */
[----:B--2---:R-:W-:Y:S02]  /*00d0*/  ULEA UR4, UR5, UR4, 0x18 ;  /* 0x0000000405047291 */ /* 0x004fe4000f8ec0ff */
[C---:B------:R-:W-:Y:S01]  /*00e0*/  ISETP.GE.U32.AND P0, PT, R6.reuse, 0x2, PT ;  /* 0x000000020600780c */ /* 0x040fe20003f06070 */
[----:B------:R-:W-:Y:S01]  /*00f0*/  UMOV UR5, 0x2 ;  /* 0x0000000200057882 */ /* 0x000fe20000000000 */
[----:B------:R-:W-:-:S04]  /*0100*/  LEA R4, R6, R7, 0x1 ;  /* 0x0000000706047211 */ /* 0x000fc800078e08ff */
[----:B------:R-:W-:-:S05]  /*0110*/  LEA R5, R4, UR4, 0x2 ;  /* 0x0000000404057c11 */ /* 0x000fca000f8e10ff */
[----:B----4-:R0:W-:Y:S01]  /*0120*/  STS [R5], R0 ;  /* 0x0000000005007388 */ /* 0x0101e20000000800 */
[----:B------:R-:W-:Y:S06]  /*0130*/  BAR.SYNC.DEFER_BLOCKING 0x0 ;  /* 0x0000000000007b1d */ /* 0x000fec0000010000 */
[----:B------:R-:W-:Y:S05]  /*0140*/  @!P0 BRA `(.L_x_0) ;  /* 0x0000000000588947 */ /* 0x000fea0003800000 */
[----:B------:R-:W1:Y:S01]  /*0150*/  LDC R6, c[0x0][0x388] ;  /* 0x0000e200ff067b82 */ /* 0x000e620000000800 */
[----:B------:R-:W-:Y:S01]  /*0160*/  UMOV UR6, 0x2 ;  /* 0x0000000200067882 */ /* 0x000fe20000000000 */
[----:B------:R-:W-:-:S05]  /*0170*/  UMOV UR7, 0x1 ;  /* 0x0000000100077882 */ /* 0x000fca0000000000 */
.L_x_1:
[----:B------:R-:W-:Y:S01]  /*0180*/  ISETP.GE.U32.AND P0, PT, R7, UR7, PT ;  /* 0x0000000707007c0c */ /* 0x000fe2000bf06070 */
[----:B------:R-:W-:Y:S02]  /*0190*/  UIADD3 UR5, UPT, UPT, -UR6, 0x1, URZ ;  /* 0x0000000106057890 */ /* 0x000fe4000fffe1ff */
[----:B-1----:R-:W-:-:S04]  /*01a0*/  IMAD R4, R6, UR6, R7 ;  /* 0x0000000606047c24 */ /* 0x002fc8000f8e0207 */
[----:B------:R-:W-:Y:S01]  /*01b0*/  IMAD R2, R6, UR5, R7 ;  /* 0x0000000506027c24 */ /* 0x000fe2000f8e0207 */
[----:B------:R-:W-:-:S04]  /*01c0*/  UMOV UR6, UR5 ;  /* 0x0000000500067c82 */ /* 0x000fc80008000000 */
[----:B------:R-:W-:Y:S01]  /*01d0*/  LEA R2, R2, UR4, 0x2 ;  /* 0x0000000402027c11 */ /* 0x000fe2000f8e10ff */
[C---:B0-----:R-:W-:Y:S01]  /*01e0*/  @P0 VIADD R0, R4.reuse, -UR7 ;  /* 0x8000000704000c36 */ /* 0x041fe20008000000 */
[----:B------:R-:W-:Y:S01]  /*01f0*/  @!P0 LEA R4, R4, UR4, 0x2 ;  /* 0x0000000404048c11 */ /* 0x000fe2000f8e10ff */
[----:B------:R-:W-:Y:S02]  /*0200*/  USHF.L.U32 UR7, UR7, 0x1, URZ ;  /* 0x0000000107077899 */ /* 0x000fe400080006ff */
[----:B------:R-:W-:Y:S01]  /*0210*/  @P0 LDS R3, [R2] ;  /* 0x0000000002030984 */ /* 0x000fe20000000800 */
[----:B------:R-:W-:-:S06]  /*0220*/  @P0 LEA R0, R0, UR4, 0x2 ;  /* 0x0000000400000c11 */ /* 0x000fcc000f8e10ff */
[----:B------:R-:W0:Y:S02]  /*0230*/  @P0 LDS R0, [R0] ;  /* 0x0000000000000984 */ /* 0x000e240000000800 */
[----:B0-----:R-:W-:-:S05]  /*0240*/  @P0 IADD3 R3, PT, PT, R0, R3, RZ ;  /* 0x0000000300030210 */ /* 0x001fca0007ffe0ff */
[----:B------:R-:W-:Y:S04]  /*0250*/  @P0 STS [R2], R3 ;  /* 0x0000000302000388 */ /* 0x000fe80000000800 */
[----:B------:R-:W0:Y:S04]  /*0260*/  @!P0 LDS R5, [R4] ;  /* 0x0000000004058984 */ /* 0x000e280000000800 */
[----:B0-----:R2:W-:Y:S01]  /*0270*/  @!P0 STS [R2], R5 ;  /* 0x0000000502008388 */ /* 0x0015e20000000800 */
[----:B------:R-:W-:Y:S01]  /*0280*/  BAR.SYNC.DEFER_BLOCKING 0x0 ;  /* 0x0000000000007b1d */ /* 0x000fe20000010000 */
[----:B------:R-:W-:-:S13]  /*0290*/  ISETP.LE.U32.AND P0, PT, R6, UR7, PT ;  /* 0x0000000706007c0c */ /* 0x000fda000bf03070 */
[----:B--2---:R-:W-:Y:S05]  /*02a0*/  @!P0 BRA `(.L_x_1) ;  /* 0xfffffffc00b48947 */ /* 0x004fea000383ffff */
.L_x_0:
[----:B0-----:R-:W-:Y:S01]  /*02b0*/  IMAD R0, R6, UR5, R7 ;  /* 0x0000000506007c24 */ /* 0x001fe2000f8e0207 */
[----:B------:R-:W0:Y:S04]  /*02c0*/  LDC.64 R2, c[0x0][0x390] ;  /* 0x0000e400ff027b82 */ /* 0x000e280000000a00 */
[----:B------:R-:W-:-:S05]  /*02d0*/  LEA R0, R0, UR4, 0x2 ;  /* 0x0000000400007c11 */ /* 0x000fca000f8e10ff */
[----:B------:R-:W1:Y:S01]  /*02e0*/  LDS R5, [R0] ;  /* 0x0000000000057984 */ /* 0x000e620000000800 */
[----:B0-----:R-:W-:-:S05]  /*02f0*/  IMAD.WIDE.U32 R2, R7, 0x4, R2 ;  /* 0x0000000407027825 */ /* 0x001fca00078e0002 */
[----:B-1----:R-:W-:Y:S01]  /*0300*/  STG.E desc[UR8][R2.64], R5 ;  /* 0x0000000502007986 */ /* 0x002fe2000c101908 */
[----:B------:R-:W-:Y:S05]  /*0310*/  EXIT ;  /* 0x000000000000794d */ /* 0x000fea0003800000 */
.L_x_2:
[----:B------:R-:W-:-:S00]  /*0320*/  BRA `(.L_x_2) ;  /* 0xfffffffc00fc7947 */ /* 0x000fc0000383ffff */
[----:B------:R-:W-:-:S00]  /*0330*/  NOP ;  /* 0x0000000000007918 */ /* 0x000fc00000000000 */
        /* <DEDUP_REMOVED lines=12> */
.L_x_3:


//--------------------- .nv.shared._Z13gpuScanKernelIiEvPT_jS1_ --------------------------
	.section	.nv.shared._Z13gpuScanKernelIiEvPT_jS1_,"aw",@nobits
	.sectionflags	@""
	.align	16
	.zero		1024


//--------------------- .nv.shared.reserved.0     --------------------------
	.section	.nv.shared.reserved.0,"aw",@nobits
	.weak		__nv_reservedSMEM_offset_0_alias
	.size		__nv_reservedSMEM_offset_0_alias, 0, 64
	.other		__nv_reservedSMEM_offset_0_alias,@"STO_CUDA_RESERVED_SHARED STV_DEFAULT"
__nv_reservedSMEM_offset_0_alias:
	.zero		0
	.zero		64


//--------------------- .nv.constant0._Z13gpuScanKernelIiEvPT_jS1_ --------------------------
	.section	.nv.constant0._Z13gpuScanKernelIiEvPT_jS1_,"a",@progbits
	.sectionflags	@""
	.align	4
.nv.constant0._Z13gpuScanKernelIiEvPT_jS1_:
	.zero		920


//--------------------- SYMBOLS --------------------------

	.type		.nv.reservedSmem.offset0,@object
	.size		.nv.reservedSmem.offset0,0x4
	.type		.nv.reservedSmem.cap,@object
	.size		.nv.reservedSmem.cap,0x4
